	.headerflags	@"EF_CUDA_TEXMODE_UNIFIED EF_CUDA_64BIT_ADDRESS EF_CUDA_ACCELERATORS EF_CUDA_SM90 EF_CUDA_VIRTUAL_SM(EF_CUDA_SM90)"
	.elftype	@"ET_EXEC"


//--------------------- .nv.info                  --------------------------
	.section	.nv.info,"",@"SHT_CUDA_INFO"
	.align	4


	//----- nvinfo : EIATTR_REGCOUNT
	.align		4
        /*0000*/ 	.byte	0x04, 0x2f
        /*0002*/ 	.short	(.L_1 - .L_0)
	.align		4
.L_0:
        /*0004*/ 	.word	index@(triton_poi_fused_convolution_hardtanh_backward_28)
        /*0008*/ 	.word	0x0000001a


	//----- nvinfo : EIATTR_MIN_STACK_SIZE
	.align		4
.L_1:
        /*000c*/ 	.byte	0x04, 0x12
        /*000e*/ 	.short	(.L_3 - .L_2)
	.align		4
.L_2:
        /*0010*/ 	.word	index@(triton_poi_fused_convolution_hardtanh_backward_28)
        /*0014*/ 	.word	0x00000000


	//----- nvinfo : EIATTR_FRAME_SIZE
	.align		4
.L_3:
        /*0018*/ 	.byte	0x04, 0x11
        /*001a*/ 	.short	(.L_5 - .L_4)
	.align		4
.L_4:
        /*001c*/ 	.word	index@(triton_poi_fused_convolution_hardtanh_backward_28)
        /*0020*/ 	.word	0x00000000


	//----- nvinfo : EIATTR_MIN_STACK_SIZE
	.align		4
.L_5:
        /*0024*/ 	.byte	0x04, 0x12
        /*0026*/ 	.short	(.L_7 - .L_6)
	.align		4
.L_6:
        /*0028*/ 	.word	index@(triton_poi_fused_convolution_hardtanh_backward_28)
        /*002c*/ 	.word	0x00000000
.L_7:


//--------------------- .nv.info.triton_poi_fused_convolution_hardtanh_backward_28 --------------------------
	.section	.nv.info.triton_poi_fused_convolution_hardtanh_backward_28,"",@"SHT_CUDA_INFO"
	.sectionflags	@""
	.align	4


	//----- nvinfo : EIATTR_CUDA_API_VERSION
	.align		4
        /*0000*/ 	.byte	0x04, 0x37
        /*0002*/ 	.short	(.L_9 - .L_8)
.L_8:
        /*0004*/ 	.word	0x0000007c


	//----- nvinfo : EIATTR_KPARAM_INFO
	.align		4
.L_9:
        /*0008*/ 	.byte	0x04, 0x17
        /*000a*/ 	.short	(.L_11 - .L_10)
.L_10:
        /*000c*/ 	.word	0x00000000
        /*0010*/ 	.short	0x0003
        /*0012*/ 	.short	0x0018
        /*0014*/ 	.byte	0x00, 0xf0, 0x11, 0x00


	//----- nvinfo : EIATTR_KPARAM_INFO
	.align		4
.L_11:
        /*0018*/ 	.byte	0x04, 0x17
        /*001a*/ 	.short	(.L_13 - .L_12)
.L_12:
        /*001c*/ 	.word	0x00000000
        /*0020*/ 	.short	0x0002
        /*0022*/ 	.short	0x0010
        /*0024*/ 	.byte	0x00, 0xf4, 0x21, 0x00


	//----- nvinfo : EIATTR_KPARAM_INFO
	.align		4
.L_13:
        /*0028*/ 	.byte	0x04, 0x17
        /*002a*/ 	.short	(.L_15 - .L_14)
.L_14:
        /*002c*/ 	.word	0x00000000
        /*0030*/ 	.short	0x0001
        /*0032*/ 	.short	0x0008
        /*0034*/ 	.byte	0x00, 0xf4, 0x21, 0x00


	//----- nvinfo : EIATTR_KPARAM_INFO
	.align		4
.L_15:
        /*0038*/ 	.byte	0x04, 0x17
        /*003a*/ 	.short	(.L_17 - .L_16)
.L_16:
        /*003c*/ 	.word	0x00000000
        /*0040*/ 	.short	0x0000
        /*0042*/ 	.short	0x0000
        /*0044*/ 	.byte	0x00, 0xf4, 0x21, 0x00


	//----- nvinfo : EIATTR_SPARSE_MMA_MASK
	.align		4
.L_17:
        /*0048*/ 	.byte	0x03, 0x50
        /*004a*/ 	.short	0x0000


	//----- nvinfo : EIATTR_MAXREG_COUNT
	.align		4
        /*004c*/ 	.byte	0x03, 0x1b
        /*004e*/ 	.short	0x00ff


	//----- nvinfo : EIATTR_EXIT_INSTR_OFFSETS
	.align		4
        /*0050*/ 	.byte	0x04, 0x1c
        /*0052*/ 	.short	(.L_19 - .L_18)


	//   ....[0]....
.L_18:
        /*0054*/ 	.word	0x000004b0


	//   ....[1]....
        /*0058*/ 	.word	0x000004d0


	//----- nvinfo : EIATTR_REQNTID
	.align		4
.L_19:
        /*005c*/ 	.byte	0x04, 0x10
        /*005e*/ 	.short	(.L_21 - .L_20)
.L_20:
        /*0060*/ 	.word	0x00000080
        /*0064*/ 	.word	0x00000001
        /*0068*/ 	.word	0x00000001


	//----- nvinfo : EIATTR_CBANK_PARAM_SIZE
	.align		4
.L_21:
        /*006c*/ 	.byte	0x03, 0x19
        /*006e*/ 	.short	0x001c


	//----- nvinfo : EIATTR_PARAM_CBANK
	.align		4
        /*0070*/ 	.byte	0x04, 0x0a
        /*0072*/ 	.short	(.L_23 - .L_22)
	.align		4
.L_22:
        /*0074*/ 	.word	index@(.nv.constant0.triton_poi_fused_convolution_hardtanh_backward_28)
        /*0078*/ 	.short	0x0210
        /*007a*/ 	.short	0x001c


	//----- nvinfo : EIATTR_SW_WAR
	.align		4
.L_23:
        /*007c*/ 	.byte	0x04, 0x36
        /*007e*/ 	.short	(.L_25 - .L_24)
.L_24:
        /*0080*/ 	.word	0x00000008
.L_25:


//--------------------- .nv.callgraph             --------------------------
	.section	.nv.callgraph,"",@"SHT_CUDA_CALLGRAPH"
	.align	4
	.sectionentsize	8
	.align		4
        /*0000*/ 	.word	0x00000000
	.align		4
        /*0004*/ 	.word	0xffffffff
	.align		4
        /*0008*/ 	.word	0x00000000
	.align		4
        /*000c*/ 	.word	0xfffffffe
	.align		4
        /*0010*/ 	.word	0x00000000
	.align		4
        /*0014*/ 	.word	0xfffffffd
	.align		4
        /*0018*/ 	.word	0x00000000
	.align		4
        /*001c*/ 	.word	0xfffffffc


//--------------------- .text.triton_poi_fused_convolution_hardtanh_backward_28 --------------------------
	.section	.text.triton_poi_fused_convolution_hardtanh_backward_28,"ax",@progbits
	.align	128
        .global         triton_poi_fused_convolution_hardtanh_backward_28
        .type           triton_poi_fused_convolution_hardtanh_backward_28,@function
        .size           triton_poi_fused_convolution_hardtanh_backward_28,(.L_x_1 - triton_poi_fused_convolution_hardtanh_backward_28)
        .other          triton_poi_fused_convolution_hardtanh_backward_28,@"STO_CUDA_ENTRY STV_DEFAULT"
triton_poi_fused_convolution_hardtanh_backward_28:
.text.triton_poi_fused_convolution_hardtanh_backward_28:
[----:B------:R-:W0:Y:S02]  /*0000*/  LDC R1, c[0x0][0x28] ;  /* 0x00000a00ff017b82 */ /* 0x000e240000000800 */
[----:B------:R-:W1:Y:S01]  /*0010*/  S2R R0, SR_TID.X ;  /* 0x0000000000007919 */ /* 0x000e620000002100 */
[----:B------:R-:W2:Y:S01]  /*0020*/  LDC.64 R12, c[0x0][0x210] ;  /* 0x00008400ff0c7b82 */ /* 0x000ea20000000a00 */
[----:B------:R-:W-:Y:S01]  /*0030*/  CS2R R10, SRZ ;  /* 0x00000000000a7805 */ /* 0x000fe2000001ff00 */
[----:B------:R-:W-:Y:S01]  /*0040*/  ULDC.64 UR4, c[0x0][0x208] ;  /* 0x0000820000047ab9 */ /* 0x000fe20000000a00 */
[----:B------:R-:W3:Y:S01]  /*0050*/  S2R R3, SR_CTAID.X ;  /* 0x0000000000037919 */ /* 0x000ee20000002500 */
[----:B------:R-:W-:Y:S02]  /*0060*/  CS2R R16, SRZ ;  /* 0x0000000000107805 */ /* 0x000fe4000001ff00 */
[----:B------:R-:W-:Y:S01]  /*0070*/  CS2R R18, SRZ ;  /* 0x0000000000127805 */ /* 0x000fe2000001ff00 */
[----:B------:R-:W-:Y:S01]  /*0080*/  ULDC.64 UR6, c[0x0][0x220] ;  /* 0x0000880000067ab9 */ /* 0x000fe20000000a00 */
[----:B-1----:R-:W-:Y:S01]  /*0090*/  IMAD.SHL.U32 R0, R0, 0x8, RZ ;  /* 0x0000000800007824 */ /* 0x002fe200078e00ff */
[----:B---3--:R-:W-:-:S04]  /*00a0*/  SHF.R.S32.HI R5, RZ, 0x15, R3 ;  /* 0x00000015ff057819 */ /* 0x008fc80000011403 */
[----:B------:R-:W-:Y:S02]  /*00b0*/  LOP3.LUT R0, R0, 0x3f8, RZ, 0xc0, !PT ;  /* 0x000003f800007812 */ /* 0x000fe400078ec0ff */
[----:B------:R-:W-:-:S03]  /*00c0*/  SGXT R5, R5, 0x1 ;  /* 0x000000010505781a */ /* 0x000fc60000000200 */
[----:B------:R-:W-:Y:S02]  /*00d0*/  IMAD R0, R3, 0x400, R0 ;  /* 0x0000040003007824 */ /* 0x000fe400078e0200 */
[----:B------:R-:W1:Y:S02]  /*00e0*/  LDC.64 R2, c[0x0][0x218] ;  /* 0x00008600ff027b82 */ /* 0x000e640000000a00 */
[C---:B------:R-:W-:Y:S01]  /*00f0*/  VIADD R4, R0.reuse, 0x4 ;  /* 0x0000000400047836 */ /* 0x040fe20000000000 */
[C---:B------:R-:W-:Y:S01]  /*0100*/  ISETP.GE.AND P6, PT, R0.reuse, 0x38400, PT ;  /* 0x000384000000780c */ /* 0x040fe20003fc6270 */
[----:B--2---:R-:W-:-:S03]  /*0110*/  IMAD.WIDE R20, R0, 0x4, R12 ;  /* 0x0000000400147825 */ /* 0x004fc600078e020c */
[----:B------:R-:W-:-:S04]  /*0120*/  LEA.HI R6, R5, R4, RZ, 0x8 ;  /* 0x0000000405067211 */ /* 0x000fc800078f40ff */
[----:B------:R-:W-:Y:S02]  /*0130*/  LOP3.LUT R7, R6, 0xffffff00, RZ, 0xc0, !PT ;  /* 0xffffff0006077812 */ /* 0x000fe400078ec0ff */
[----:B------:R-:W-:-:S03]  /*0140*/  LEA.HI R6, R5, R0, RZ, 0x8 ;  /* 0x0000000005067211 */ /* 0x000fc600078f40ff */
[----:B------:R-:W-:Y:S01]  /*0150*/  IMAD.IADD R15, R4, 0x1, -R7 ;  /* 0x00000001040f7824 */ /* 0x000fe200078e0a07 */
[----:B------:R-:W-:Y:S02]  /*0160*/  LOP3.LUT R9, R6, 0xffffff00, RZ, 0xc0, !PT ;  /* 0xffffff0006097812 */ /* 0x000fe400078ec0ff */
[----:B------:R-:W-:Y:S02]  /*0170*/  CS2R R4, SRZ ;  /* 0x0000000000047805 */ /* 0x000fe4000001ff00 */
[----:B------:R-:W-:Y:S02]  /*0180*/  CS2R R6, SRZ ;  /* 0x0000000000067805 */ /* 0x000fe4000001ff00 */
[----:B------:R-:W-:Y:S01]  /*0190*/  CS2R R12, SRZ ;  /* 0x00000000000c7805 */ /* 0x000fe2000001ff00 */
[----:B------:R-:W2:Y:S01]  /*01a0*/  @!P6 LDG.E.128 R16, desc[UR4][R20.64+0x10] ;  /* 0x000010041410e981 */ /* 0x000ea2000c1e1d00 */
[----:B------:R-:W-:Y:S01]  /*01b0*/  IMAD.IADD R23, R0, 0x1, -R9 ;  /* 0x0000000100177824 */ /* 0x000fe200078e0a09 */
[----:B------:R-:W-:-:S03]  /*01c0*/  CS2R R8, SRZ ;  /* 0x0000000000087805 */ /* 0x000fc6000001ff00 */
[----:B-1----:R-:W-:-:S03]  /*01d0*/  IMAD.WIDE R22, R23, 0x4, R2 ;  /* 0x0000000417167825 */ /* 0x002fc600078e0202 */
[----:B------:R-:W3:Y:S01]  /*01e0*/  @!P6 LDG.E.128 R8, desc[UR4][R20.64] ;  /* 0x000000041408e981 */ /* 0x000ee2000c1e1d00 */
[----:B------:R-:W-:-:S03]  /*01f0*/  IMAD.WIDE R2, R15, 0x4, R2 ;  /* 0x000000040f027825 */ /* 0x000fc600078e0202 */
[----:B------:R-:W3:Y:S01]  /*0200*/  @!P6 LDG.E.EL.128 R4, desc[UR4][R22.64] ;  /* 0x000000041604e981 */ /* 0x000ee2000c2e1d00 */
[----:B------:R-:W-:-:S06]  /*0210*/  CS2R R14, SRZ ;  /* 0x00000000000e7805 */ /* 0x000fcc000001ff00 */
[----:B------:R-:W2:Y:S01]  /*0220*/  @!P6 LDG.E.EL.128 R12, desc[UR4][R2.64] ;  /* 0x00000004020ce981 */ /* 0x000ea2000c2e1d00 */
[----:B---3--:R-:W-:Y:S01]  /*0230*/  FADD R7, R7, R11 ;  /* 0x0000000b07077221 */ /* 0x008fe20000000000 */
[----:B------:R-:W-:Y:S01]  /*0240*/  FADD R6, R6, R10 ;  /* 0x0000000a06067221 */ /* 0x000fe20000000000 */
[----:B------:R-:W-:Y:S01]  /*0250*/  FADD R5, R5, R9 ;  /* 0x0000000905057221 */ /* 0x000fe20000000000 */
[----:B------:R-:W-:Y:S02]  /*0260*/  FADD R4, R4, R8 ;  /* 0x0000000804047221 */ /* 0x000fe40000000000 */
[----:B------:R-:W-:Y:S02]  /*0270*/  FSETP.GE.AND P2, PT, R7, 6, PT ;  /* 0x40c000000700780b */ /* 0x000fe40003f46000 */
[----:B------:R-:W-:Y:S01]  /*0280*/  FSETP.GE.AND P0, PT, R6, 6, PT ;  /* 0x40c000000600780b */ /* 0x000fe20003f06000 */
[----:B--2---:R-:W-:Y:S01]  /*0290*/  FADD R15, R15, R19 ;  /* 0x000000130f0f7221 */ /* 0x004fe20000000000 */
[----:B------:R-:W-:Y:S01]  /*02a0*/  FSETP.GE.AND P3, PT, R5, 6, PT ;  /* 0x40c000000500780b */ /* 0x000fe20003f66000 */
[----:B------:R-:W-:Y:S01]  /*02b0*/  FADD R14, R14, R18 ;  /* 0x000000120e0e7221 */ /* 0x000fe20000000000 */
[----:B------:R-:W-:Y:S01]  /*02c0*/  FSETP.LE.OR P2, PT, R7, RZ, P2 ;  /* 0x000000ff0700720b */ /* 0x000fe20001743400 */
[----:B------:R-:W-:Y:S01]  /*02d0*/  FADD R13, R13, R17 ;  /* 0x000000110d0d7221 */ /* 0x000fe20000000000 */
[----:B------:R-:W-:Y:S01]  /*02e0*/  FSETP.LE.OR P4, PT, R6, RZ, P0 ;  /* 0x000000ff0600720b */ /* 0x000fe20000783400 */
[----:B------:R-:W-:Y:S01]  /*02f0*/  FADD R12, R12, R16 ;  /* 0x000000100c0c7221 */ /* 0x000fe20000000000 */
[----:B------:R-:W-:-:S02]  /*0300*/  FSETP.GE.AND P1, PT, R4, 6, PT ;  /* 0x40c000000400780b */ /* 0x000fc40003f26000 */
[----:B------:R-:W-:Y:S02]  /*0310*/  FSETP.LE.OR P0, PT, R5, RZ, P3 ;  /* 0x000000ff0500720b */ /* 0x000fe40001f03400 */
[----:B------:R-:W-:Y:S02]  /*0320*/  SEL R2, RZ, 0x1, !P2 ;  /* 0x00000001ff027807 */ /* 0x000fe40005000000 */
[----:B------:R-:W-:Y:S02]  /*0330*/  SEL R3, RZ, 0x1, !P4 ;  /* 0x00000001ff037807 */ /* 0x000fe40006000000 */
[----:B------:R-:W-:Y:S02]  /*0340*/  FSETP.LE.OR P1, PT, R4, RZ, P1 ;  /* 0x000000ff0400720b */ /* 0x000fe40000f23400 */
[----:B------:R-:W-:Y:S02]  /*0350*/  FSETP.GE.AND P4, PT, R15, 6, PT ;  /* 0x40c000000f00780b */ /* 0x000fe40003f86000 */
[----:B------:R-:W-:-:S02]  /*0360*/  FSETP.GE.AND P5, PT, R14, 6, PT ;  /* 0x40c000000e00780b */ /* 0x000fc40003fa6000 */
[----:B------:R-:W-:Y:S02]  /*0370*/  FSETP.GE.AND P2, PT, R13, 6, PT ;  /* 0x40c000000d00780b */ /* 0x000fe40003f46000 */
[----:B------:R-:W-:Y:S02]  /*0380*/  FSETP.GE.AND P3, PT, R12, 6, PT ;  /* 0x40c000000c00780b */ /* 0x000fe40003f66000 */
[----:B------:R-:W-:Y:S02]  /*0390*/  PRMT R4, R3, 0x3340, R2 ;  /* 0x0000334003047816 */ /* 0x000fe40000000002 */
[----:B------:R-:W-:Y:S02]  /*03a0*/  FSETP.LE.OR P4, PT, R15, RZ, P4 ;  /* 0x000000ff0f00720b */ /* 0x000fe40002783400 */
[----:B------:R-:W-:Y:S02]  /*03b0*/  FSETP.LE.OR P5, PT, R14, RZ, P5 ;  /* 0x000000ff0e00720b */ /* 0x000fe40002fa3400 */
[----:B------:R-:W-:-:S02]  /*03c0*/  FSETP.LE.OR P2, PT, R13, RZ, P2 ;  /* 0x000000ff0d00720b */ /* 0x000fc40001743400 */
[----:B------:R-:W-:Y:S02]  /*03d0*/  FSETP.LE.OR P3, PT, R12, RZ, P3 ;  /* 0x000000ff0c00720b */ /* 0x000fe40001f63400 */
[----:B------:R-:W-:Y:S02]  /*03e0*/  SEL R2, RZ, 0x1, !P0 ;  /* 0x00000001ff027807 */ /* 0x000fe40004000000 */
[----:B------:R-:W-:Y:S02]  /*03f0*/  SEL R3, RZ, 0x1, !P1 ;  /* 0x00000001ff037807 */ /* 0x000fe40004800000 */
[----:B------:R-:W-:Y:S02]  /*0400*/  SEL R6, RZ, 0x1, !P4 ;  /* 0x00000001ff067807 */ /* 0x000fe40006000000 */
[----:B------:R-:W-:Y:S02]  /*0410*/  SEL R7, RZ, 0x1, !P5 ;  /* 0x00000001ff077807 */ /* 0x000fe40006800000 */
[----:B------:R-:W-:-:S02]  /*0420*/  SEL R8, RZ, 0x1, !P2 ;  /* 0x00000001ff087807 */ /* 0x000fc40005000000 */
[----:B------:R-:W-:Y:S02]  /*0430*/  SEL R9, RZ, 0x1, !P3 ;  /* 0x00000001ff097807 */ /* 0x000fe40005800000 */
[----:B------:R-:W-:Y:S02]  /*0440*/  PRMT R5, R3, 0x3340, R2 ;  /* 0x0000334003057816 */ /* 0x000fe40000000002 */
[----:B------:R-:W-:Y:S02]  /*0450*/  IADD3 R2, P0, R0, UR6, RZ ;  /* 0x0000000600027c10 */ /* 0x000fe4000ff1e0ff */
[----:B------:R-:W-:Y:S02]  /*0460*/  PRMT R6, R7, 0x3340, R6 ;  /* 0x0000334007067816 */ /* 0x000fe40000000006 */
[----:B------:R-:W-:Y:S02]  /*0470*/  PRMT R9, R9, 0x3340, R8 ;  /* 0x0000334009097816 */ /* 0x000fe40000000008 */
[----:B------:R-:W-:-:S02]  /*0480*/  LEA.HI.X.SX32 R3, R0, UR7, 0x1, P0 ;  /* 0x0000000700037c11 */ /* 0x000fc400080f0eff */
[----:B------:R-:W-:Y:S02]  /*0490*/  PRMT R4, R5, 0x5410, R4 ;  /* 0x0000541005047816 */ /* 0x000fe40000000004 */
[----:B------:R-:W-:Y:S01]  /*04a0*/  PRMT R5, R9, 0x5410, R6 ;  /* 0x0000541009057816 */ /* 0x000fe20000000006 */
[----:B------:R-:W-:Y:S06]  /*04b0*/  @P6 EXIT ;  /* 0x000000000000694d */ /* 0x000fec0003800000 */
[----:B------:R-:W-:Y:S01]  /*04c0*/  STG.E.64 desc[UR4][R2.64], R4 ;  /* 0x0000000402007986 */ /* 0x000fe2000c101b04 */
[----:B------:R-:W-:Y:S05]  /*04d0*/  EXIT ;  /* 0x000000000000794d */ /* 0x000fea0003800000 */
.L_x_0:
[----:B------:R-:W-:-:S00]  /*04e0*/  BRA `(.L_x_0) ;  /* 0xfffffffc00fc7947 */ /* 0x000fc0000383ffff */
[----:B------:R-:W-:-:S00]  /*04f0*/  NOP ;  /* 0x0000000000007918 */ /* 0x000fc00000000000 */
        /* <DEDUP_REMOVED lines=8> */
.L_x_1:


//--------------------- .nv.constant0.triton_poi_fused_convolution_hardtanh_backward_28 --------------------------
	.section	.nv.constant0.triton_poi_fused_convolution_hardtanh_backward_28,"a",@progbits
	.sectionflags	@""
	.align	4
.nv.constant0.triton_poi_fused_convolution_hardtanh_backward_28:
	.zero		556
